//
// Generated by NVIDIA NVVM Compiler
//
// Compiler Build ID: CL-36424714
// Cuda compilation tools, release 13.0, V13.0.88
// Based on NVVM 20.0.0
//

.version 9.0
.target sm_100
.address_size 64

	// .globl	_Z12schroedingerPfS_S_fff

.visible .entry _Z12schroedingerPfS_S_fff(
	.param .u64 .ptr .align 1 _Z12schroedingerPfS_S_fff_param_0,
	.param .u64 .ptr .align 1 _Z12schroedingerPfS_S_fff_param_1,
	.param .u64 .ptr .align 1 _Z12schroedingerPfS_S_fff_param_2,
	.param .f32 _Z12schroedingerPfS_S_fff_param_3,
	.param .f32 _Z12schroedingerPfS_S_fff_param_4,
	.param .f32 _Z12schroedingerPfS_S_fff_param_5
)
{
	.reg .b32 	%r<15>;
	.reg .b32 	%f<22>;
	.reg .b64 	%rd<19>;

	ld.param.u64 	%rd1, [_Z12schroedingerPfS_S_fff_param_0];
	ld.param.u64 	%rd2, [_Z12schroedingerPfS_S_fff_param_1];
	ld.param.u64 	%rd3, [_Z12schroedingerPfS_S_fff_param_2];
	ld.param.f32 	%f1, [_Z12schroedingerPfS_S_fff_param_3];
	ld.param.f32 	%f2, [_Z12schroedingerPfS_S_fff_param_4];
	ld.param.f32 	%f3, [_Z12schroedingerPfS_S_fff_param_5];
	cvta.to.global.u64 	%rd4, %rd1;
	cvta.to.global.u64 	%rd5, %rd3;
	cvta.to.global.u64 	%rd6, %rd2;
	mov.u32 	%r1, %ntid.y;
	mov.u32 	%r2, %ntid.x;
	mov.u32 	%r3, %nctaid.x;
	mov.u32 	%r4, %ctaid.y;
	mov.u32 	%r5, %ctaid.x;
	mad.lo.s32 	%r6, %r3, %r4, %r5;
	mov.u32 	%r7, %tid.y;
	mov.u32 	%r8, %tid.x;
	mad.lo.s32 	%r9, %r6, %r1, %r7;
	mad.lo.s32 	%r10, %r9, %r2, %r8;
	sub.s32 	%r11, %r10, %r2;
	sub.s32 	%r12, %r10, %r1;
	mul.wide.s32 	%rd7, %r10, 4;
	add.s64 	%rd8, %rd6, %rd7;
	ld.global.f32 	%f4, [%rd8];
	add.f32 	%f5, %f4, %f4;
	add.s64 	%rd9, %rd5, %rd7;
	ld.global.f32 	%f6, [%rd9];
	add.f32 	%f7, %f6, %f6;
	sub.f32 	%f8, %f5, %f7;
	mul.f32 	%f9, %f1, %f1;
	div.rn.f32 	%f10, %f2, %f3;
	mul.f32 	%f11, %f9, %f10;
	mul.f32 	%f12, %f10, %f11;
	shl.b32 	%r13, %r2, 2;
	cvt.u64.u32 	%rd10, %r13;
	add.s64 	%rd11, %rd8, %rd10;
	ld.global.f32 	%f13, [%rd11];
	mul.wide.s32 	%rd12, %r11, 4;
	add.s64 	%rd13, %rd6, %rd12;
	ld.global.f32 	%f14, [%rd13];
	add.f32 	%f15, %f13, %f14;
	mul.wide.s32 	%rd14, %r12, 4;
	add.s64 	%rd15, %rd6, %rd14;
	ld.global.f32 	%f16, [%rd15];
	add.f32 	%f17, %f15, %f16;
	shl.b32 	%r14, %r1, 2;
	cvt.u64.u32 	%rd16, %r14;
	add.s64 	%rd17, %rd8, %rd16;
	ld.global.f32 	%f18, [%rd17];
	add.f32 	%f19, %f17, %f18;
	fma.rn.f32 	%f20, %f4, 0fC0800000, %f19;
	fma.rn.f32 	%f21, %f12, %f20, %f8;
	add.s64 	%rd18, %rd4, %rd7;
	st.global.f32 	[%rd18], %f21;
	ret;

}


// ===== COMPILED SASS (sm_100) =====

	.target	sm_100

	.elftype	@"ET_EXEC"


//--------------------- .note.nv.tkinfo           --------------------------
	.section	.note.nv.tkinfo,"",@"SHT_NOTE"
	.sectionflags	@"SHF_NOTE_NV_TKINFO"
	.tkinfo
        /*0018*/ 	.word	0x00000002
        /*0030*/ 	.string	""
        /*0030*/ 	.string	"ptxas"
        /*0030*/ 	.string	"Cuda compilation tools, release 13.0, V13.0.88"
        /*0030*/ 	.string	"Build cuda_13.0.r13.0/compiler.36424714_0"
        /*0030*/ 	.string	"-arch sm_100 -m 64 "



//--------------------- .note.nv.cuinfo           --------------------------
	.section	.note.nv.cuinfo,"",@"SHT_NOTE"
	.sectionflags	@"SHF_NOTE_NV_CUINFO"
        /*0018*/ 	.short	0x0002
        /*001a*/ 	.short	0x0064
        /*001c*/ 	.short	0x0082
	.zero		2


//--------------------- .nv.info                  --------------------------
	.section	.nv.info,"",@"SHT_CUDA_INFO"
	.align	4


	//----- nvinfo : EIATTR_REGCOUNT
	.align		4
        /*0000*/ 	.byte	0x04, 0x2f
        /*0002*/ 	.short	(.L_1 - .L_0)
	.align		4
.L_0:
        /*0004*/ 	.word	index@(_Z12schroedingerPfS_S_fff)
        /*0008*/ 	.word	0x00000017


	//----- nvinfo : EIATTR_FRAME_SIZE
	.align		4
.L_1:
        /*000c*/ 	.byte	0x04, 0x11
        /*000e*/ 	.short	(.L_3 - .L_2)
	.align		4
.L_2:
        /*0010*/ 	.word	index@($__internal_0_$__cuda_sm3x_div_rn_noftz_f32_slowpath)
        /*0014*/ 	.word	0x00000000


	//----- nvinfo : EIATTR_FRAME_SIZE
	.align		4
.L_3:
        /*0018*/ 	.byte	0x04, 0x11
        /*001a*/ 	.short	(.L_5 - .L_4)
	.align		4
.L_4:
        /*001c*/ 	.word	index@(_Z12schroedingerPfS_S_fff)
        /*0020*/ 	.word	0x00000000


	//----- nvinfo : EIATTR_MIN_STACK_SIZE
	.align		4
.L_5:
        /*0024*/ 	.byte	0x04, 0x12
        /*0026*/ 	.short	(.L_7 - .L_6)
	.align		4
.L_6:
        /*0028*/ 	.word	index@(_Z12schroedingerPfS_S_fff)
        /*002c*/ 	.word	0x00000000
.L_7:


//--------------------- .nv.compat                --------------------------
	.section	.nv.compat,"",@"SHT_CUDA_COMPAT_INFO"
	.align	4
        /*0000*/ 	.byte	0x02, 0x09, 0x00, 0x00, 0x02, 0x02, 0x01, 0x00, 0x02, 0x05, 0x05, 0x00, 0x03, 0x07, 0x01, 0x01
        /*0010*/ 	.byte	0x02, 0x03, 0x00, 0x00, 0x02, 0x06, 0x01, 0x00, 0x04, 0x0b, 0x08, 0x00, 0x01, 0x00, 0x00, 0x00
        /*0020*/ 	.byte	0x00, 0x00, 0x00, 0x00


//--------------------- .nv.info._Z12schroedingerPfS_S_fff --------------------------
	.section	.nv.info._Z12schroedingerPfS_S_fff,"",@"SHT_CUDA_INFO"
	.sectionflags	@""
	.align	4


	//----- nvinfo : EIATTR_CUDA_API_VERSION
	.align		4
        /*0000*/ 	.byte	0x04, 0x37
        /*0002*/ 	.short	(.L_9 - .L_8)
.L_8:
        /*0004*/ 	.word	0x00000082


	//----- nvinfo : EIATTR_KPARAM_INFO
	.align		4
.L_9:
        /*0008*/ 	.byte	0x04, 0x17
        /*000a*/ 	.short	(.L_11 - .L_10)
.L_10:
        /*000c*/ 	.word	0x00000000
        /*0010*/ 	.short	0x0005
        /*0012*/ 	.short	0x0020
        /*0014*/ 	.byte	0x00, 0xf0, 0x11, 0x00


	//----- nvinfo : EIATTR_KPARAM_INFO
	.align		4
.L_11:
        /*0018*/ 	.byte	0x04, 0x17
        /*001a*/ 	.short	(.L_13 - .L_12)
.L_12:
        /*001c*/ 	.word	0x00000000
        /*0020*/ 	.short	0x0004
        /*0022*/ 	.short	0x001c
        /*0024*/ 	.byte	0x00, 0xf0, 0x11, 0x00


	//----- nvinfo : EIATTR_KPARAM_INFO
	.align		4
.L_13:
        /*0028*/ 	.byte	0x04, 0x17
        /*002a*/ 	.short	(.L_15 - .L_14)
.L_14:
        /*002c*/ 	.word	0x00000000
        /*0030*/ 	.short	0x0003
        /*0032*/ 	.short	0x0018
        /*0034*/ 	.byte	0x00, 0xf0, 0x11, 0x00


	//----- nvinfo : EIATTR_KPARAM_INFO
	.align		4
.L_15:
        /*0038*/ 	.byte	0x04, 0x17
        /*003a*/ 	.short	(.L_17 - .L_16)
.L_16:
        /*003c*/ 	.word	0x00000000
        /*0040*/ 	.short	0x0002
        /*0042*/ 	.short	0x0010
        /*0044*/ 	.byte	0x00, 0xf5, 0x21, 0x00


	//----- nvinfo : EIATTR_KPARAM_INFO
	.align		4
.L_17:
        /*0048*/ 	.byte	0x04, 0x17
        /*004a*/ 	.short	(.L_19 - .L_18)
.L_18:
        /*004c*/ 	.word	0x00000000
        /*0050*/ 	.short	0x0001
        /*0052*/ 	.short	0x0008
        /*0054*/ 	.byte	0x00, 0xf5, 0x21, 0x00


	//----- nvinfo : EIATTR_KPARAM_INFO
	.align		4
.L_19:
        /*0058*/ 	.byte	0x04, 0x17
        /*005a*/ 	.short	(.L_21 - .L_20)
.L_20:
        /*005c*/ 	.word	0x00000000
        /*0060*/ 	.short	0x0000
        /*0062*/ 	.short	0x0000
        /*0064*/ 	.byte	0x00, 0xf5, 0x21, 0x00


	//----- nvinfo : EIATTR_SPARSE_MMA_MASK
	.align		4
.L_21:
        /*0068*/ 	.byte	0x03, 0x50
        /*006a*/ 	.short	0x0000


	//----- nvinfo : EIATTR_MAXREG_COUNT
	.align		4
        /*006c*/ 	.byte	0x03, 0x1b
        /*006e*/ 	.short	0x00ff


	//----- nvinfo : EIATTR_MERCURY_ISA_VERSION
	.align		4
        /*0070*/ 	.byte	0x03, 0x5f
        /*0072*/ 	.short	0x0101


	//----- nvinfo : EIATTR_VRC_CTA_INIT_COUNT
	.align		4
        /*0074*/ 	.byte	0x02, 0x4a
	.zero		1
	.zero		1


	//----- nvinfo : EIATTR_EXIT_INSTR_OFFSETS
	.align		4
        /*0078*/ 	.byte	0x04, 0x1c
        /*007a*/ 	.short	(.L_23 - .L_22)


	//   ....[0]....
.L_22:
        /*007c*/ 	.word	0x000003a0


	//----- nvinfo : EIATTR_CRS_STACK_SIZE
	.align		4
.L_23:
        /*0080*/ 	.byte	0x04, 0x1e
        /*0082*/ 	.short	(.L_25 - .L_24)
.L_24:
        /*0084*/ 	.word	0x00000000


	//----- nvinfo : EIATTR_CBANK_PARAM_SIZE
	.align		4
.L_25:
        /*0088*/ 	.byte	0x03, 0x19
        /*008a*/ 	.short	0x0024


	//----- nvinfo : EIATTR_PARAM_CBANK
	.align		4
        /*008c*/ 	.byte	0x04, 0x0a
        /*008e*/ 	.short	(.L_27 - .L_26)
	.align		4
.L_26:
        /*0090*/ 	.word	index@(.nv.constant0._Z12schroedingerPfS_S_fff)
        /*0094*/ 	.short	0x0380
        /*0096*/ 	.short	0x0024


	//----- nvinfo : EIATTR_SW_WAR
	.align		4
.L_27:
        /*0098*/ 	.byte	0x04, 0x36
        /*009a*/ 	.short	(.L_29 - .L_28)
.L_28:
        /*009c*/ 	.word	0x00000008
.L_29:


//--------------------- .nv.callgraph             --------------------------
	.section	.nv.callgraph,"",@"SHT_CUDA_CALLGRAPH"
	.align	4
	.sectionentsize	8
	.align		4
        /*0000*/ 	.word	0x00000000
	.align		4
        /*0004*/ 	.word	0xffffffff
	.align		4
        /*0008*/ 	.word	0x00000000
	.align		4
        /*000c*/ 	.word	0xfffffffe
	.align		4
        /*0010*/ 	.word	0x00000000
	.align		4
        /*0014*/ 	.word	0xfffffffd
	.align		4
        /*0018*/ 	.word	0x00000000
	.align		4
        /*001c*/ 	.word	0xfffffffc


//--------------------- .text._Z12schroedingerPfS_S_fff --------------------------
	.section	.text._Z12schroedingerPfS_S_fff,"ax",@progbits
	.align	128
        .global         _Z12schroedingerPfS_S_fff
        .type           _Z12schroedingerPfS_S_fff,@function
        .size           _Z12schroedingerPfS_S_fff,(.L_x_10 - _Z12schroedingerPfS_S_fff)
        .other          _Z12schroedingerPfS_S_fff,@"STO_CUDA_ENTRY STV_DEFAULT"
_Z12schroedingerPfS_S_fff:
.text._Z12schroedingerPfS_S_fff:
[----:B------:R-:W-:Y:S01]  /*0000*/  LDC R1, c[0x0][0x37c] ;  /* 0x0000df00ff017b82 */ /* 0x000fe20000000800 */
[----:B------:R-:W0:Y:S07]  /*0010*/  S2R R2, SR_TID.Y ;  /* 0x0000000000027919 */ /* 0x000e2e0000002200 */
[----:B------:R-:W-:Y:S01]  /*0020*/  S2UR UR5, SR_CTAID.Y ;  /* 0x00000000000579c3 */ /* 0x000fe20000002600 */
[----:B------:R-:W1:Y:S07]  /*0030*/  S2R R0, SR_TID.X ;  /* 0x0000000000007919 */ /* 0x000e6e0000002100 */
[----:B------:R-:W2:Y:S08]  /*0040*/  S2UR UR6, SR_CTAID.X ;  /* 0x00000000000679c3 */ /* 0x000eb00000002500 */
[----:B------:R-:W0:Y:S08]  /*0050*/  LDC R9, c[0x0][0x364] ;  /* 0x0000d900ff097b82 */ /* 0x000e300000000800 */
[----:B------:R-:W1:Y:S01]  /*0060*/  LDC R11, c[0x0][0x360] ;  /* 0x0000d800ff0b7b82 */ /* 0x000e620000000800 */
[----:B------:R-:W2:Y:S07]  /*0070*/  LDCU UR4, c[0x0][0x370] ;  /* 0x00006e00ff0477ac */ /* 0x000eae0008000800 */
[----:B------:R-:W3:Y:S08]  /*0080*/  LDC.64 R14, c[0x0][0x390] ;  /* 0x0000e400ff0e7b82 */ /* 0x000ef00000000a00 */
[----:B------:R-:W4:Y:S01]  /*0090*/  LDC.64 R4, c[0x0][0x388] ;  /* 0x0000e200ff047b82 */ /* 0x000f220000000a00 */
[----:B--2---:R-:W-:Y:S01]  /*00a0*/  UIMAD UR4, UR4, UR5, UR6 ;  /* 0x00000005040472a4 */ /* 0x004fe2000f8e0206 */
[----:B------:R-:W2:Y:S06]  /*00b0*/  LDCU.64 UR6, c[0x0][0x358] ;  /* 0x00006b00ff0677ac */ /* 0x000eac0008000a00 */
[----:B------:R-:W5:Y:S01]  /*00c0*/  LDC R16, c[0x0][0x3a0] ;  /* 0x0000e800ff107b82 */ /* 0x000f620000000800 */
[----:B0-----:R-:W-:-:S04]  /*00d0*/  IMAD R2, R9, UR4, R2 ;  /* 0x0000000409027c24 */ /* 0x001fc8000f8e0202 */
[----:B-1----:R-:W-:-:S03]  /*00e0*/  IMAD R2, R2, R11, R0 ;  /* 0x0000000b02027224 */ /* 0x002fc600078e0200 */
[----:B------:R-:W0:Y:S01]  /*00f0*/  LDC.64 R12, c[0x0][0x398] ;  /* 0x0000e600ff0c7b82 */ /* 0x000e220000000a00 */
[----:B---3--:R-:W-:-:S06]  /*0100*/  IMAD.WIDE R14, R2, 0x4, R14 ;  /* 0x00000004020e7825 */ /* 0x008fcc00078e020e */
[----:B--2---:R1:W2:Y:S01]  /*0110*/  LDG.E R14, desc[UR6][R14.64] ;  /* 0x000000060e0e7981 */ /* 0x0042a2000c1e1900 */
[----:B----4-:R-:W-:-:S05]  /*0120*/  IMAD.WIDE R4, R2, 0x4, R4 ;  /* 0x0000000402047825 */ /* 0x010fca00078e0204 */
[----:B------:R-:W3:Y:S01]  /*0130*/  LDG.E R6, desc[UR6][R4.64] ;  /* 0x0000000604067981 */ /* 0x000ee2000c1e1900 */
[----:B-----5:R-:W4:Y:S08]  /*0140*/  MUFU.RCP R0, R16 ;  /* 0x0000001000007308 */ /* 0x020f300000001000 */
[----:B0-----:R-:W0:Y:S01]  /*0150*/  FCHK P0, R13, R16 ;  /* 0x000000100d007302 */ /* 0x001e220000000000 */
[----:B----4-:R-:W-:-:S04]  /*0160*/  FFMA R3, R0, -R16, 1 ;  /* 0x3f80000000037423 */ /* 0x010fc80000000810 */
[----:B------:R-:W-:-:S04]  /*0170*/  FFMA R0, R0, R3, R0 ;  /* 0x0000000300007223 */ /* 0x000fc80000000000 */
[----:B------:R-:W-:-:S04]  /*0180*/  FFMA R3, R0, R13, RZ ;  /* 0x0000000d00037223 */ /* 0x000fc800000000ff */
[----:B------:R-:W-:Y:S01]  /*0190*/  FFMA R10, R3, -R16, R13 ;  /* 0x80000010030a7223 */ /* 0x000fe2000000000d */
[----:B-1----:R-:W-:-:S03]  /*01a0*/  IMAD.IADD R15, R2, 0x1, -R11 ;  /* 0x00000001020f7824 */ /* 0x002fc600078e0a0b */
[----:B------:R-:W-:Y:S01]  /*01b0*/  FFMA R3, R0, R10, R3 ;  /* 0x0000000a00037223 */ /* 0x000fe20000000003 */
[----:B------:R-:W-:Y:S02]  /*01c0*/  IMAD.IADD R10, R2, 0x1, -R9 ;  /* 0x00000001020a7824 */ /* 0x000fe400078e0a09 */
[----:B--2---:R-:W-:Y:S01]  /*01d0*/  FADD R8, R14, R14 ;  /* 0x0000000e0e087221 */ /* 0x004fe20000000000 */
[----:B---3--:R-:W-:-:S04]  /*01e0*/  FADD R7, R6, R6 ;  /* 0x0000000606077221 */ /* 0x008fc80000000000 */
[----:B------:R-:W-:Y:S01]  /*01f0*/  FADD R7, R7, -R8 ;  /* 0x8000000807077221 */ /* 0x000fe20000000000 */
[----:B------:R-:W-:Y:S01]  /*0200*/  FMUL R8, R12, R12 ;  /* 0x0000000c0c087220 */ /* 0x000fe20000400000 */
[----:B0-----:R-:W-:Y:S06]  /*0210*/  @!P0 BRA `(.L_x_0) ;  /* 0x00000000000c8947 */ /* 0x001fec0003800000 */
[----:B------:R-:W-:-:S07]  /*0220*/  MOV R12, 0x240 ;  /* 0x00000240000c7802 */ /* 0x000fce0000000f00 */
[----:B------:R-:W-:Y:S05]  /*0230*/  CALL.REL.NOINC `($__internal_0_$__cuda_sm3x_div_rn_noftz_f32_slowpath) ;  /* 0x00000000005c7944 */ /* 0x000fea0003c00000 */
[----:B------:R-:W-:-:S07]  /*0240*/  IMAD.MOV.U32 R3, RZ, RZ, R0 ;  /* 0x000000ffff037224 */ /* 0x000fce00078e0000 */
.L_x_0:
[----:B------:R-:W0:Y:S01]  /*0250*/  LDC.64 R12, c[0x0][0x388] ;  /* 0x0000e200ff0c7b82 */ /* 0x000e220000000a00 */
[----:B------:R-:W-:-:S05]  /*0260*/  LEA R16, P0, R11, R4, 0x2 ;  /* 0x000000040b107211 */ /* 0x000fca00078010ff */
[----:B------:R-:W-:Y:S01]  /*0270*/  IMAD.X R17, RZ, RZ, R5, P0 ;  /* 0x000000ffff117224 */ /* 0x000fe200000e0605 */
[----:B------:R-:W-:-:S04]  /*0280*/  LEA R18, P0, R9, R4, 0x2 ;  /* 0x0000000409127211 */ /* 0x000fc800078010ff */
[----:B------:R-:W2:Y:S01]  /*0290*/  LDG.E R16, desc[UR6][R16.64] ;  /* 0x0000000610107981 */ /* 0x000ea2000c1e1900 */
[----:B------:R-:W-:Y:S02]  /*02a0*/  IADD3.X R19, PT, PT, RZ, R5, RZ, P0, !PT ;  /* 0x00000005ff137210 */ /* 0x000fe400007fe4ff */
[----:B------:R-:W1:Y:S04]  /*02b0*/  LDC.64 R4, c[0x0][0x380] ;  /* 0x0000e000ff047b82 */ /* 0x000e680000000a00 */
[----:B------:R-:W3:Y:S01]  /*02c0*/  LDG.E R19, desc[UR6][R18.64] ;  /* 0x0000000612137981 */ /* 0x000ee2000c1e1900 */
[----:B0-----:R-:W-:-:S04]  /*02d0*/  IMAD.WIDE R14, R15, 0x4, R12 ;  /* 0x000000040f0e7825 */ /* 0x001fc800078e020c */
[----:B------:R-:W-:Y:S02]  /*02e0*/  IMAD.WIDE R10, R10, 0x4, R12 ;  /* 0x000000040a0a7825 */ /* 0x000fe400078e020c */
[----:B------:R-:W2:Y:S04]  /*02f0*/  LDG.E R15, desc[UR6][R14.64] ;  /* 0x000000060e0f7981 */ /* 0x000ea8000c1e1900 */
[----:B------:R-:W4:Y:S01]  /*0300*/  LDG.E R11, desc[UR6][R10.64] ;  /* 0x000000060a0b7981 */ /* 0x000f22000c1e1900 */
[----:B------:R-:W-:-:S04]  /*0310*/  FMUL R8, R8, R3 ;  /* 0x0000000308087220 */ /* 0x000fc80000400000 */
[----:B------:R-:W-:Y:S01]  /*0320*/  FMUL R8, R8, R3 ;  /* 0x0000000308087220 */ /* 0x000fe20000400000 */
[----:B-1----:R-:W-:-:S04]  /*0330*/  IMAD.WIDE R4, R2, 0x4, R4 ;  /* 0x0000000402047825 */ /* 0x002fc800078e0204 */
[----:B--2---:R-:W-:-:S04]  /*0340*/  FADD R0, R16, R15 ;  /* 0x0000000f10007221 */ /* 0x004fc80000000000 */
[----:B----4-:R-:W-:-:S04]  /*0350*/  FADD R0, R0, R11 ;  /* 0x0000000b00007221 */ /* 0x010fc80000000000 */
[----:B---3--:R-:W-:-:S04]  /*0360*/  FADD R9, R0, R19 ;  /* 0x0000001300097221 */ /* 0x008fc80000000000 */
[----:B------:R-:W-:-:S04]  /*0370*/  FFMA R9, R6, -4, R9 ;  /* 0xc080000006097823 */ /* 0x000fc80000000009 */
[----:B------:R-:W-:-:S05]  /*0380*/  FFMA R7, R8, R9, R7 ;  /* 0x0000000908077223 */ /* 0x000fca0000000007 */
[----:B------:R-:W-:Y:S01]  /*0390*/  STG.E desc[UR6][R4.64], R7 ;  /* 0x0000000704007986 */ /* 0x000fe2000c101906 */
[----:B------:R-:W-:Y:S05]  /*03a0*/  EXIT ;  /* 0x000000000000794d */ /* 0x000fea0003800000 */
        .weak           $__internal_0_$__cuda_sm3x_div_rn_noftz_f32_slowpath
        .type           $__internal_0_$__cuda_sm3x_div_rn_noftz_f32_slowpath,@function
        .size           $__internal_0_$__cuda_sm3x_div_rn_noftz_f32_slowpath,(.L_x_10 - $__internal_0_$__cuda_sm3x_div_rn_noftz_f32_slowpath)
$__internal_0_$__cuda_sm3x_div_rn_noftz_f32_slowpath:
[----:B------:R-:W0:Y:S08]  /*03b0*/  LDC R3, c[0x0][0x3a0] ;  /* 0x0000e800ff037b82 */ /* 0x000e300000000800 */
[----:B------:R-:W1:Y:S08]  /*03c0*/  LDC R0, c[0x0][0x39c] ;  /* 0x0000e700ff007b82 */ /* 0x000e700000000800 */
[----:B------:R-:W2:Y:S01]  /*03d0*/  LDC R17, c[0x0][0x39c] ;  /* 0x0000e700ff117b82 */ /* 0x000ea20000000800 */
[----:B0-----:R-:W-:-:S07]  /*03e0*/  SHF.R.U32.HI R13, RZ, 0x17, R3 ;  /* 0x00000017ff0d7819 */ /* 0x001fce0000011603 */
[----:B------:R-:W0:Y:S01]  /*03f0*/  LDC R18, c[0x0][0x3a0] ;  /* 0x0000e800ff127b82 */ /* 0x000e220000000800 */
[----:B------:R-:W-:Y:S02]  /*0400*/  LOP3.LUT R13, R13, 0xff, RZ, 0xc0, !PT ;  /* 0x000000ff0d0d7812 */ /* 0x000fe400078ec0ff */
[----:B-1----:R-:W-:-:S03]  /*0410*/  SHF.R.U32.HI R14, RZ, 0x17, R0 ;  /* 0x00000017ff0e7819 */ /* 0x002fc60000011600 */
[----:B------:R-:W-:Y:S01]  /*0420*/  VIADD R20, R13, 0xffffffff ;  /* 0xffffffff0d147836 */ /* 0x000fe20000000000 */
[----:B------:R-:W-:-:S04]  /*0430*/  LOP3.LUT R16, R14, 0xff, RZ, 0xc0, !PT ;  /* 0x000000ff0e107812 */ /* 0x000fc800078ec0ff */
[----:B------:R-:W-:Y:S01]  /*0440*/  ISETP.GT.U32.AND P0, PT, R20, 0xfd, PT ;  /* 0x000000fd1400780c */ /* 0x000fe20003f04070 */
[----:B------:R-:W-:-:S05]  /*0450*/  VIADD R19, R16, 0xffffffff ;  /* 0xffffffff10137836 */ /* 0x000fca0000000000 */
[----:B------:R-:W-:-:S13]  /*0460*/  ISETP.GT.U32.OR P0, PT, R19, 0xfd, P0 ;  /* 0x000000fd1300780c */ /* 0x000fda0000704470 */
[----:B------:R-:W-:Y:S01]  /*0470*/  @!P0 IMAD.MOV.U32 R14, RZ, RZ, RZ ;  /* 0x000000ffff0e8224 */ /* 0x000fe200078e00ff */
[----:B--2---:R-:W-:Y:S06]  /*0480*/  @!P0 BRA `(.L_x_1) ;  /* 0x00000000005c8947 */ /* 0x004fec0003800000 */
[----:B------:R-:W-:Y:S02]  /*0490*/  FSETP.GTU.FTZ.AND P0, PT, |R0|, +INF , PT ;  /* 0x7f8000000000780b */ /* 0x000fe40003f1c200 */
[----:B------:R-:W-:-:S04]  /*04a0*/  FSETP.GTU.FTZ.AND P1, PT, |R3|, +INF , PT ;  /* 0x7f8000000300780b */ /* 0x000fc80003f3c200 */
[----:B------:R-:W-:-:S13]  /*04b0*/  PLOP3.LUT P0, PT, P0, P1, PT, 0xf8, 0x8f ;  /* 0x00000000008f781c */ /* 0x000fda0000703f70 */
[----:B------:R-:W-:Y:S05]  /*04c0*/  @P0 BRA `(.L_x_2) ;  /* 0x0000000400440947 */ /* 0x000fea0003800000 */
[----:B0-----:R-:W-:-:S13]  /*04d0*/  LOP3.LUT P0, RZ, R18, 0x7fffffff, R17, 0xc8, !PT ;  /* 0x7fffffff12ff7812 */ /* 0x001fda000780c811 */
[----:B------:R-:W-:Y:S05]  /*04e0*/  @!P0 BRA `(.L_x_3) ;  /* 0x0000000400348947 */ /* 0x000fea0003800000 */
[C---:B------:R-:W-:Y:S02]  /*04f0*/  FSETP.NEU.FTZ.AND P2, PT, |R0|.reuse, +INF , PT ;  /* 0x7f8000000000780b */ /* 0x040fe40003f5d200 */
[----:B------:R-:W-:Y:S02]  /*0500*/  FSETP.NEU.FTZ.AND P1, PT, |R3|, +INF , PT ;  /* 0x7f8000000300780b */ /* 0x000fe40003f3d200 */
[----:B------:R-:W-:-:S11]  /*0510*/  FSETP.NEU.FTZ.AND P0, PT, |R0|, +INF , PT ;  /* 0x7f8000000000780b */ /* 0x000fd60003f1d200 */
[----:B------:R-:W-:Y:S05]  /*0520*/  @!P1 BRA !P2, `(.L_x_3) ;  /* 0x0000000400249947 */ /* 0x000fea0005000000 */
[----:B------:R-:W-:-:S04]  /*0530*/  LOP3.LUT P2, RZ, R17, 0x7fffffff, RZ, 0xc0, !PT ;  /* 0x7fffffff11ff7812 */ /* 0x000fc8000784c0ff */
[----:B------:R-:W-:-:S13]  /*0540*/  PLOP3.LUT P1, PT, P1, P2, PT, 0x2f, 0xf2 ;  /* 0x0000000000f2781c */ /* 0x000fda0000f24577 */
[----:B------:R-:W-:Y:S05]  /*0550*/  @P1 BRA `(.L_x_4) ;  /* 0x0000000400101947 */ /* 0x000fea0003800000 */
[----:B------:R-:W-:-:S04]  /*0560*/  LOP3.LUT P1, RZ, R18, 0x7fffffff, RZ, 0xc0, !PT ;  /* 0x7fffffff12ff7812 */ /* 0x000fc8000782c0ff */
[----:B------:R-:W-:-:S13]  /*0570*/  PLOP3.LUT P0, PT, P0, P1, PT, 0x2f, 0xf2 ;  /* 0x0000000000f2781c */ /* 0x000fda0000702577 */
[----:B------:R-:W-:Y:S05]  /*0580*/  @P0 BRA `(.L_x_5) ;  /* 0x0000000000f80947 */ /* 0x000fea0003800000 */
[----:B------:R-:W-:Y:S02]  /*0590*/  ISETP.GE.AND P0, PT, R19, RZ, PT ;  /* 0x000000ff1300720c */ /* 0x000fe40003f06270 */
[----:B------:R-:W-:-:S11]  /*05a0*/  ISETP.GE.AND P1, PT, R20, RZ, PT ;  /* 0x000000ff1400720c */ /* 0x000fd60003f26270 */
[----:B------:R-:W-:Y:S01]  /*05b0*/  @P0 MOV R14, RZ ;  /* 0x000000ff000e0202 */ /* 0x000fe20000000f00 */
[----:B------:R-:W-:Y:S02]  /*05c0*/  @!P0 IMAD.MOV.U32 R14, RZ, RZ, -0x40 ;  /* 0xffffffc0ff0e8424 */ /* 0x000fe400078e00ff */
[----:B------:R-:W-:Y:S01]  /*05d0*/  @!P0 FFMA R17, R0, 1.84467440737095516160e+19, RZ ;  /* 0x5f80000000118823 */ /* 0x000fe200000000ff */
[----:B------:R-:W-:Y:S01]  /*05e0*/  @!P1 FFMA R18, R3, 1.84467440737095516160e+19, RZ ;  /* 0x5f80000003129823 */ /* 0x000fe200000000ff */
[----:B------:R-:W-:-:S07]  /*05f0*/  @!P1 VIADD R14, R14, 0x40 ;  /* 0x000000400e0e9836 */ /* 0x000fce0000000000 */
.L_x_1:
[----:B------:R-:W-:Y:S02]  /*0600*/  LEA R3, R13, 0xc0800000, 0x17 ;  /* 0xc08000000d037811 */ /* 0x000fe400078eb8ff */
[----:B------:R-:W-:-:S03]  /*0610*/  IADD3 R16, PT, PT, R16, -0x7f, RZ ;  /* 0xffffff8110107810 */ /* 0x000fc60007ffe0ff */
[----:B0-----:R-:W-:Y:S02]  /*0620*/  IMAD.IADD R18, R18, 0x1, -R3 ;  /* 0x0000000112127824 */ /* 0x001fe400078e0a03 */
[----:B------:R-:W-:Y:S02]  /*0630*/  IMAD R0, R16, -0x800000, R17 ;  /* 0xff80000010007824 */ /* 0x000fe400078e0211 */
[----:B------:R-:W0:Y:S01]  /*0640*/  MUFU.RCP R3, R18 ;  /* 0x0000001200037308 */ /* 0x000e220000001000 */
[----:B------:R-:W-:-:S04]  /*0650*/  FADD.FTZ R19, -R18, -RZ ;  /* 0x800000ff12137221 */ /* 0x000fc80000010100 */
[----:B0-----:R-:W-:-:S04]  /*0660*/  FFMA R20, R3, R19, 1 ;  /* 0x3f80000003147423 */ /* 0x001fc80000000013 */
[----:B------:R-:W-:-:S04]  /*0670*/  FFMA R3, R3, R20, R3 ;  /* 0x0000001403037223 */ /* 0x000fc80000000003 */
[----:B------:R-:W-:-:S04]  /*0680*/  FFMA R20, R0, R3, RZ ;  /* 0x0000000300147223 */ /* 0x000fc800000000ff */
[----:B------:R-:W-:-:S04]  /*0690*/  FFMA R17, R19, R20, R0 ;  /* 0x0000001413117223 */ /* 0x000fc80000000000 */
[----:B------:R-:W-:Y:S01]  /*06a0*/  FFMA R20, R3, R17, R20 ;  /* 0x0000001103147223 */ /* 0x000fe20000000014 */
[----:B------:R-:W-:-:S03]  /*06b0*/  IADD3 R17, PT, PT, R16, 0x7f, -R13 ;  /* 0x0000007f10117810 */ /* 0x000fc60007ffe80d */
[----:B------:R-:W-:Y:S02]  /*06c0*/  FFMA R19, R19, R20, R0 ;  /* 0x0000001413137223 */ /* 0x000fe40000000000 */
[----:B------:R-:W-:Y:S02]  /*06d0*/  IMAD.IADD R17, R17, 0x1, R14 ;  /* 0x0000000111117824 */ /* 0x000fe400078e020e */
[----:B------:R-:W-:-:S05]  /*06e0*/  FFMA R0, R3, R19, R20 ;  /* 0x0000001303007223 */ /* 0x000fca0000000014 */
[----:B------:R-:W-:-:S04]  /*06f0*/  SHF.R.U32.HI R13, RZ, 0x17, R0 ;  /* 0x00000017ff0d7819 */ /* 0x000fc80000011600 */
[----:B------:R-:W-:-:S05]  /*0700*/  LOP3.LUT R13, R13, 0xff, RZ, 0xc0, !PT ;  /* 0x000000ff0d0d7812 */ /* 0x000fca00078ec0ff */
[----:B------:R-:W-:-:S04]  /*0710*/  IMAD.IADD R18, R13, 0x1, R17 ;  /* 0x000000010d127824 */ /* 0x000fc800078e0211 */
[----:B------:R-:W-:-:S05]  /*0720*/  VIADD R13, R18, 0xffffffff ;  /* 0xffffffff120d7836 */ /* 0x000fca0000000000 */
[----:B------:R-:W-:-:S13]  /*0730*/  ISETP.GE.U32.AND P0, PT, R13, 0xfe, PT ;  /* 0x000000fe0d00780c */ /* 0x000fda0003f06070 */
[----:B------:R-:W-:Y:S05]  /*0740*/  @!P0 BRA `(.L_x_6) ;  /* 0x0000000000808947 */ /* 0x000fea0003800000 */
[----:B------:R-:W-:-:S13]  /*0750*/  ISETP.GT.AND P0, PT, R18, 0xfe, PT ;  /* 0x000000fe1200780c */ /* 0x000fda0003f04270 */
[----:B------:R-:W-:Y:S05]  /*0760*/  @P0 BRA `(.L_x_7) ;  /* 0x00000000006c0947 */ /* 0x000fea0003800000 */
[----:B------:R-:W-:-:S13]  /*0770*/  ISETP.GE.AND P0, PT, R18, 0x1, PT ;  /* 0x000000011200780c */ /* 0x000fda0003f06270 */
[----:B------:R-:W-:Y:S05]  /*0780*/  @P0 BRA `(.L_x_8) ;  /* 0x0000000000980947 */ /* 0x000fea0003800000 */
[----:B------:R-:W-:Y:S02]  /*0790*/  ISETP.GE.AND P0, PT, R18, -0x18, PT ;  /* 0xffffffe81200780c */ /* 0x000fe40003f06270 */
[----:B------:R-:W-:-:S11]  /*07a0*/  LOP3.LUT R0, R0, 0x80000000, RZ, 0xc0, !PT ;  /* 0x8000000000007812 */ /* 0x000fd600078ec0ff */
[----:B------:R-:W-:Y:S05]  /*07b0*/  @!P0 BRA `(.L_x_8) ;  /* 0x00000000008c8947 */ /* 0x000fea0003800000 */
[CCC-:B------:R-:W-:Y:S01]  /*07c0*/  FFMA.RZ R13, R3.reuse, R19.reuse, R20.reuse ;  /* 0x00000013030d7223 */ /* 0x1c0fe2000000c014 */
[-C--:B------:R-:W-:Y:S01]  /*07d0*/  FFMA.RM R14, R3, R19.reuse, R20 ;  /* 0x00000013030e7223 */ /* 0x080fe20000004014 */
[----:B------:R-:W-:Y:S01]  /*07e0*/  IMAD.MOV R17, RZ, RZ, -R18 ;  /* 0x000000ffff117224 */ /* 0x000fe200078e0a12 */
[C---:B------:R-:W-:Y:S02]  /*07f0*/  ISETP.NE.AND P2, PT, R18.reuse, RZ, PT ;  /* 0x000000ff1200720c */ /* 0x040fe40003f45270 */
[----:B------:R-:W-:Y:S01]  /*0800*/  LOP3.LUT R16, R13, 0x7fffff, RZ, 0xc0, !PT ;  /* 0x007fffff0d107812 */ /* 0x000fe200078ec0ff */
[----:B------:R-:W-:Y:S01]  /*0810*/  FFMA.RP R13, R3, R19, R20 ;  /* 0x00000013030d7223 */ /* 0x000fe20000008014 */
[----:B------:R-:W-:Y:S02]  /*0820*/  IADD3 R3, PT, PT, R18, 0x20, RZ ;  /* 0x0000002012037810 */ /* 0x000fe40007ffe0ff */
[----:B------:R-:W-:Y:S02]  /*0830*/  LOP3.LUT R16, R16, 0x800000, RZ, 0xfc, !PT ;  /* 0x0080000010107812 */ /* 0x000fe400078efcff */
[----:B------:R-:W-:-:S02]  /*0840*/  ISETP.NE.AND P1, PT, R18, RZ, PT ;  /* 0x000000ff1200720c */ /* 0x000fc40003f25270 */
[----:B------:R-:W-:Y:S02]  /*0850*/  SHF.L.U32 R3, R16, R3, RZ ;  /* 0x0000000310037219 */ /* 0x000fe400000006ff */
[----:B------:R-:W-:Y:S02]  /*0860*/  FSETP.NEU.FTZ.AND P0, PT, R13, R14, PT ;  /* 0x0000000e0d00720b */ /* 0x000fe40003f1d000 */
[----:B------:R-:W-:Y:S02]  /*0870*/  SEL R13, R17, RZ, P2 ;  /* 0x000000ff110d7207 */ /* 0x000fe40001000000 */
[----:B------:R-:W-:Y:S02]  /*0880*/  ISETP.NE.AND P1, PT, R3, RZ, P1 ;  /* 0x000000ff0300720c */ /* 0x000fe40000f25270 */
[----:B------:R-:W-:Y:S02]  /*0890*/  SHF.R.U32.HI R13, RZ, R13, R16 ;  /* 0x0000000dff0d7219 */ /* 0x000fe40000011610 */
[----:B------:R-:W-:-:S02]  /*08a0*/  PLOP3.LUT P0, PT, P0, P1, PT, 0xf8, 0x8f ;  /* 0x00000000008f781c */ /* 0x000fc40000703f70 */
[----:B------:R-:W-:Y:S02]  /*08b0*/  SHF.R.U32.HI R14, RZ, 0x1, R13 ;  /* 0x00000001ff0e7819 */ /* 0x000fe4000001160d */
[----:B------:R-:W-:-:S04]  /*08c0*/  SEL R3, RZ, 0x1, !P0 ;  /* 0x00000001ff037807 */ /* 0x000fc80004000000 */
[----:B------:R-:W-:-:S04]  /*08d0*/  LOP3.LUT R16, R3, 0x1, R14, 0xf8, !PT ;  /* 0x0000000103107812 */ /* 0x000fc800078ef80e */
[----:B------:R-:W-:-:S05]  /*08e0*/  LOP3.LUT R13, R16, R13, RZ, 0xc0, !PT ;  /* 0x0000000d100d7212 */ /* 0x000fca00078ec0ff */
[----:B------:R-:W-:-:S05]  /*08f0*/  IMAD.IADD R13, R14, 0x1, R13 ;  /* 0x000000010e0d7824 */ /* 0x000fca00078e020d */
[----:B------:R-:W-:Y:S01]  /*0900*/  LOP3.LUT R0, R13, R0, RZ, 0xfc, !PT ;  /* 0x000000000d007212 */ /* 0x000fe200078efcff */
[----:B------:R-:W-:Y:S06]  /*0910*/  BRA `(.L_x_8) ;  /* 0x0000000000347947 */ /* 0x000fec0003800000 */
.L_x_7:
[----:B------:R-:W-:-:S04]  /*0920*/  LOP3.LUT R0, R0, 0x80000000, RZ, 0xc0, !PT ;  /* 0x8000000000007812 */ /* 0x000fc800078ec0ff */
[----:B------:R-:W-:Y:S01]  /*0930*/  LOP3.LUT R0, R0, 0x7f800000, RZ, 0xfc, !PT ;  /* 0x7f80000000007812 */ /* 0x000fe200078efcff */
[----:B------:R-:W-:Y:S06]  /*0940*/  BRA `(.L_x_8) ;  /* 0x0000000000287947 */ /* 0x000fec0003800000 */
.L_x_6:
[----:B------:R-:W-:Y:S01]  /*0950*/  LEA R0, R17, R0, 0x17 ;  /* 0x0000000011007211 */ /* 0x000fe200078eb8ff */
[----:B------:R-:W-:Y:S06]  /*0960*/  BRA `(.L_x_8) ;  /* 0x0000000000207947 */ /* 0x000fec0003800000 */
.L_x_5:
[----:B------:R-:W-:-:S04]  /*0970*/  LOP3.LUT R0, R18, 0x80000000, R17, 0x48, !PT ;  /* 0x8000000012007812 */ /* 0x000fc800078e4811 */
[----:B------:R-:W-:Y:S01]  /*0980*/  LOP3.LUT R0, R0, 0x7f800000, RZ, 0xfc, !PT ;  /* 0x7f80000000007812 */ /* 0x000fe200078efcff */
[----:B------:R-:W-:Y:S06]  /*0990*/  BRA `(.L_x_8) ;  /* 0x0000000000147947 */ /* 0x000fec0003800000 */
.L_x_4:
[----:B------:R-:W-:Y:S01]  /*09a0*/  LOP3.LUT R0, R18, 0x80000000, R17, 0x48, !PT ;  /* 0x8000000012007812 */ /* 0x000fe200078e4811 */
[----:B------:R-:W-:Y:S06]  /*09b0*/  BRA `(.L_x_8) ;  /* 0x00000000000c7947 */ /* 0x000fec0003800000 */
.L_x_3:
[----:B------:R-:W1:Y:S01]  /*09c0*/  MUFU.RSQ R0, -QNAN ;  /* 0xffc0000000007908 */ /* 0x000e620000001400 */
[----:B------:R-:W-:Y:S05]  /*09d0*/  BRA `(.L_x_8) ;  /* 0x0000000000047947 */ /* 0x000fea0003800000 */
.L_x_2:
[----:B------:R-:W-:-:S07]  /*09e0*/  FADD.FTZ R0, R0, R3 ;  /* 0x0000000300007221 */ /* 0x000fce0000010000 */
.L_x_8:
[----:B------:R-:W-:-:S04]  /*09f0*/  IMAD.MOV.U32 R13, RZ, RZ, 0x0 ;  /* 0x00000000ff0d7424 */ /* 0x000fc800078e00ff */
[----:B01----:R-:W-:Y:S05]  /*0a00*/  RET.REL.NODEC R12 `(_Z12schroedingerPfS_S_fff) ;  /* 0xfffffff40c7c7950 */ /* 0x003fea0003c3ffff */
.L_x_9:
[----:B------:R-:W-:-:S00]  /*0a10*/  BRA `(.L_x_9) ;  /* 0xfffffffc00fc7947 */ /* 0x000fc0000383ffff */
[----:B------:R-:W-:-:S00]  /*0a20*/  NOP ;  /* 0x0000000000007918 */ /* 0x000fc00000000000 */
        /* <DEDUP_REMOVED lines=13> */
.L_x_10:


//--------------------- .nv.shared.reserved.0     --------------------------
	.section	.nv.shared.reserved.0,"aw",@nobits
	.weak		__nv_reservedSMEM_offset_0_alias
	.size		__nv_reservedSMEM_offset_0_alias, 0, 64
	.other		__nv_reservedSMEM_offset_0_alias,@"STO_CUDA_RESERVED_SHARED STV_DEFAULT"
__nv_reservedSMEM_offset_0_alias:
	.zero		0
	.zero		64


//--------------------- .nv.constant0._Z12schroedingerPfS_S_fff --------------------------
	.section	.nv.constant0._Z12schroedingerPfS_S_fff,"a",@progbits
	.sectionflags	@""
	.align	4
.nv.constant0._Z12schroedingerPfS_S_fff:
	.zero		932


//--------------------- SYMBOLS --------------------------

	.type		.nv.reservedSmem.offset0,@object
	.size		.nv.reservedSmem.offset0,0x4
